//
// Generated by NVIDIA NVVM Compiler
//
// Compiler Build ID: CL-36424714
// Cuda compilation tools, release 13.0, V13.0.88
// Based on NVVM 20.0.0
//

.version 9.0
.target sm_100
.address_size 64

	// .globl	_Z14vector_add_GPUPfS_S_i

.visible .entry _Z14vector_add_GPUPfS_S_i(
	.param .u64 .ptr .align 1 _Z14vector_add_GPUPfS_S_i_param_0,
	.param .u64 .ptr .align 1 _Z14vector_add_GPUPfS_S_i_param_1,
	.param .u64 .ptr .align 1 _Z14vector_add_GPUPfS_S_i_param_2,
	.param .u32 _Z14vector_add_GPUPfS_S_i_param_3
)
{
	.reg .pred 	%p<2>;
	.reg .b32 	%r<6>;
	.reg .b32 	%f<4>;
	.reg .b64 	%rd<11>;

	ld.param.u64 	%rd1, [_Z14vector_add_GPUPfS_S_i_param_0];
	ld.param.u64 	%rd2, [_Z14vector_add_GPUPfS_S_i_param_1];
	ld.param.u64 	%rd3, [_Z14vector_add_GPUPfS_S_i_param_2];
	ld.param.u32 	%r2, [_Z14vector_add_GPUPfS_S_i_param_3];
	mov.u32 	%r3, %ctaid.x;
	mov.u32 	%r4, %ntid.x;
	mov.u32 	%r5, %tid.x;
	mad.lo.s32 	%r1, %r3, %r4, %r5;
	setp.ge.s32 	%p1, %r1, %r2;
	@%p1 bra 	$L__BB0_2;
	cvta.to.global.u64 	%rd4, %rd2;
	cvta.to.global.u64 	%rd5, %rd3;
	cvta.to.global.u64 	%rd6, %rd1;
	mul.wide.s32 	%rd7, %r1, 4;
	add.s64 	%rd8, %rd4, %rd7;
	ld.global.f32 	%f1, [%rd8];
	add.s64 	%rd9, %rd5, %rd7;
	ld.global.f32 	%f2, [%rd9];
	add.f32 	%f3, %f1, %f2;
	add.s64 	%rd10, %rd6, %rd7;
	st.global.f32 	[%rd10], %f3;
$L__BB0_2:
	ret;

}


// ===== COMPILED SASS (sm_100) =====

	.target	sm_100

	.elftype	@"ET_EXEC"


//--------------------- .note.nv.tkinfo           --------------------------
	.section	.note.nv.tkinfo,"",@"SHT_NOTE"
	.sectionflags	@"SHF_NOTE_NV_TKINFO"
	.tkinfo
        /*0018*/ 	.word	0x00000002
        /*0030*/ 	.string	""
        /*0030*/ 	.string	"ptxas"
        /*0030*/ 	.string	"Cuda compilation tools, release 13.0, V13.0.88"
        /*0030*/ 	.string	"Build cuda_13.0.r13.0/compiler.36424714_0"
        /*0030*/ 	.string	"-arch sm_100 -m 64 "



//--------------------- .note.nv.cuinfo           --------------------------
	.section	.note.nv.cuinfo,"",@"SHT_NOTE"
	.sectionflags	@"SHF_NOTE_NV_CUINFO"
        /*0018*/ 	.short	0x0002
        /*001a*/ 	.short	0x0064
        /*001c*/ 	.short	0x0082
	.zero		2


//--------------------- .nv.info                  --------------------------
	.section	.nv.info,"",@"SHT_CUDA_INFO"
	.align	4


	//----- nvinfo : EIATTR_REGCOUNT
	.align		4
        /*0000*/ 	.byte	0x04, 0x2f
        /*0002*/ 	.short	(.L_1 - .L_0)
	.align		4
.L_0:
        /*0004*/ 	.word	index@(_Z14vector_add_GPUPfS_S_i)
        /*0008*/ 	.word	0x0000000c


	//----- nvinfo : EIATTR_FRAME_SIZE
	.align		4
.L_1:
        /*000c*/ 	.byte	0x04, 0x11
        /*000e*/ 	.short	(.L_3 - .L_2)
	.align		4
.L_2:
        /*0010*/ 	.word	index@(_Z14vector_add_GPUPfS_S_i)
        /*0014*/ 	.word	0x00000000


	//----- nvinfo : EIATTR_MIN_STACK_SIZE
	.align		4
.L_3:
        /*0018*/ 	.byte	0x04, 0x12
        /*001a*/ 	.short	(.L_5 - .L_4)
	.align		4
.L_4:
        /*001c*/ 	.word	index@(_Z14vector_add_GPUPfS_S_i)
        /*0020*/ 	.word	0x00000000
.L_5:


//--------------------- .nv.compat                --------------------------
	.section	.nv.compat,"",@"SHT_CUDA_COMPAT_INFO"
	.align	4
        /*0000*/ 	.byte	0x02, 0x09, 0x00, 0x00, 0x02, 0x02, 0x01, 0x00, 0x02, 0x05, 0x05, 0x00, 0x03, 0x07, 0x01, 0x01
        /*0010*/ 	.byte	0x02, 0x03, 0x00, 0x00, 0x02, 0x06, 0x01, 0x00, 0x04, 0x0b, 0x08, 0x00, 0x09, 0x00, 0x00, 0x00
        /*0020*/ 	.byte	0x00, 0x00, 0x00, 0x00


//--------------------- .nv.info._Z14vector_add_GPUPfS_S_i --------------------------
	.section	.nv.info._Z14vector_add_GPUPfS_S_i,"",@"SHT_CUDA_INFO"
	.sectionflags	@""
	.align	4


	//----- nvinfo : EIATTR_CUDA_API_VERSION
	.align		4
        /*0000*/ 	.byte	0x04, 0x37
        /*0002*/ 	.short	(.L_7 - .L_6)
.L_6:
        /*0004*/ 	.word	0x00000082


	//----- nvinfo : EIATTR_KPARAM_INFO
	.align		4
.L_7:
        /*0008*/ 	.byte	0x04, 0x17
        /*000a*/ 	.short	(.L_9 - .L_8)
.L_8:
        /*000c*/ 	.word	0x00000000
        /*0010*/ 	.short	0x0003
        /*0012*/ 	.short	0x0018
        /*0014*/ 	.byte	0x00, 0xf0, 0x11, 0x00


	//----- nvinfo : EIATTR_KPARAM_INFO
	.align		4
.L_9:
        /*0018*/ 	.byte	0x04, 0x17
        /*001a*/ 	.short	(.L_11 - .L_10)
.L_10:
        /*001c*/ 	.word	0x00000000
        /*0020*/ 	.short	0x0002
        /*0022*/ 	.short	0x0010
        /*0024*/ 	.byte	0x00, 0xf5, 0x21, 0x00


	//----- nvinfo : EIATTR_KPARAM_INFO
	.align		4
.L_11:
        /*0028*/ 	.byte	0x04, 0x17
        /*002a*/ 	.short	(.L_13 - .L_12)
.L_12:
        /*002c*/ 	.word	0x00000000
        /*0030*/ 	.short	0x0001
        /*0032*/ 	.short	0x0008
        /*0034*/ 	.byte	0x00, 0xf5, 0x21, 0x00


	//----- nvinfo : EIATTR_KPARAM_INFO
	.align		4
.L_13:
        /*0038*/ 	.byte	0x04, 0x17
        /*003a*/ 	.short	(.L_15 - .L_14)
.L_14:
        /*003c*/ 	.word	0x00000000
        /*0040*/ 	.short	0x0000
        /*0042*/ 	.short	0x0000
        /*0044*/ 	.byte	0x00, 0xf5, 0x21, 0x00


	//----- nvinfo : EIATTR_SPARSE_MMA_MASK
	.align		4
.L_15:
        /*0048*/ 	.byte	0x03, 0x50
        /*004a*/ 	.short	0x0000


	//----- nvinfo : EIATTR_MAXREG_COUNT
	.align		4
        /*004c*/ 	.byte	0x03, 0x1b
        /*004e*/ 	.short	0x00ff


	//----- nvinfo : EIATTR_MERCURY_ISA_VERSION
	.align		4
        /*0050*/ 	.byte	0x03, 0x5f
        /*0052*/ 	.short	0x0101


	//----- nvinfo : EIATTR_VRC_CTA_INIT_COUNT
	.align		4
        /*0054*/ 	.byte	0x02, 0x4a
	.zero		1
	.zero		1


	//----- nvinfo : EIATTR_EXIT_INSTR_OFFSETS
	.align		4
        /*0058*/ 	.byte	0x04, 0x1c
        /*005a*/ 	.short	(.L_17 - .L_16)


	//   ....[0]....
.L_16:
        /*005c*/ 	.word	0x00000070


	//   ....[1]....
        /*0060*/ 	.word	0x00000130


	//----- nvinfo : EIATTR_CBANK_PARAM_SIZE
	.align		4
.L_17:
        /*0064*/ 	.byte	0x03, 0x19
        /*0066*/ 	.short	0x001c


	//----- nvinfo : EIATTR_PARAM_CBANK
	.align		4
        /*0068*/ 	.byte	0x04, 0x0a
        /*006a*/ 	.short	(.L_19 - .L_18)
	.align		4
.L_18:
        /*006c*/ 	.word	index@(.nv.constant0._Z14vector_add_GPUPfS_S_i)
        /*0070*/ 	.short	0x0380
        /*0072*/ 	.short	0x001c


	//----- nvinfo : EIATTR_SW_WAR
	.align		4
.L_19:
        /*0074*/ 	.byte	0x04, 0x36
        /*0076*/ 	.short	(.L_21 - .L_20)
.L_20:
        /*0078*/ 	.word	0x00000008
.L_21:


//--------------------- .nv.callgraph             --------------------------
	.section	.nv.callgraph,"",@"SHT_CUDA_CALLGRAPH"
	.align	4
	.sectionentsize	8
	.align		4
        /*0000*/ 	.word	0x00000000
	.align		4
        /*0004*/ 	.word	0xffffffff
	.align		4
        /*0008*/ 	.word	0x00000000
	.align		4
        /*000c*/ 	.word	0xfffffffe
	.align		4
        /*0010*/ 	.word	0x00000000
	.align		4
        /*0014*/ 	.word	0xfffffffd
	.align		4
        /*0018*/ 	.word	0x00000000
	.align		4
        /*001c*/ 	.word	0xfffffffc


//--------------------- .text._Z14vector_add_GPUPfS_S_i --------------------------
	.section	.text._Z14vector_add_GPUPfS_S_i,"ax",@progbits
	.align	128
        .global         _Z14vector_add_GPUPfS_S_i
        .type           _Z14vector_add_GPUPfS_S_i,@function
        .size           _Z14vector_add_GPUPfS_S_i,(.L_x_1 - _Z14vector_add_GPUPfS_S_i)
        .other          _Z14vector_add_GPUPfS_S_i,@"STO_CUDA_ENTRY STV_DEFAULT"
_Z14vector_add_GPUPfS_S_i:
.text._Z14vector_add_GPUPfS_S_i:
[----:B------:R-:W-:Y:S01]  /*0000*/  LDC R1, c[0x0][0x37c] ;  /* 0x0000df00ff017b82 */ /* 0x000fe20000000800 */
[----:B------:R-:W0:Y:S07]  /*0010*/  S2R R0, SR_TID.X ;  /* 0x0000000000007919 */ /* 0x000e2e0000002100 */
[----:B------:R-:W0:Y:S01]  /*0020*/  S2UR UR4, SR_CTAID.X ;  /* 0x00000000000479c3 */ /* 0x000e220000002500 */
[----:B------:R-:W1:Y:S07]  /*0030*/  LDCU UR5, c[0x0][0x398] ;  /* 0x00007300ff0577ac */ /* 0x000e6e0008000800 */
[----:B------:R-:W0:Y:S02]  /*0040*/  LDC R9, c[0x0][0x360] ;  /* 0x0000d800ff097b82 */ /* 0x000e240000000800 */
[----:B0-----:R-:W-:-:S05]  /*0050*/  IMAD R9, R9, UR4, R0 ;  /* 0x0000000409097c24 */ /* 0x001fca000f8e0200 */
[----:B-1----:R-:W-:-:S13]  /*0060*/  ISETP.GE.AND P0, PT, R9, UR5, PT ;  /* 0x0000000509007c0c */ /* 0x002fda000bf06270 */
[----:B------:R-:W-:Y:S05]  /*0070*/  @P0 EXIT ;  /* 0x000000000000094d */ /* 0x000fea0003800000 */
[----:B------:R-:W0:Y:S01]  /*0080*/  LDC.64 R2, c[0x0][0x388] ;  /* 0x0000e200ff027b82 */ /* 0x000e220000000a00 */
[----:B------:R-:W1:Y:S07]  /*0090*/  LDCU.64 UR4, c[0x0][0x358] ;  /* 0x00006b00ff0477ac */ /* 0x000e6e0008000a00 */
[----:B------:R-:W2:Y:S08]  /*00a0*/  LDC.64 R4, c[0x0][0x390] ;  /* 0x0000e400ff047b82 */ /* 0x000eb00000000a00 */
[----:B------:R-:W3:Y:S01]  /*00b0*/  LDC.64 R6, c[0x0][0x380] ;  /* 0x0000e000ff067b82 */ /* 0x000ee20000000a00 */
[----:B0-----:R-:W-:-:S06]  /*00c0*/  IMAD.WIDE R2, R9, 0x4, R2 ;  /* 0x0000000409027825 */ /* 0x001fcc00078e0202 */
[----:B-1----:R-:W4:Y:S01]  /*00d0*/  LDG.E R2, desc[UR4][R2.64] ;  /* 0x0000000402027981 */ /* 0x002f22000c1e1900 */
[----:B--2---:R-:W-:-:S06]  /*00e0*/  IMAD.WIDE R4, R9, 0x4, R4 ;  /* 0x0000000409047825 */ /* 0x004fcc00078e0204 */
[----:B------:R-:W4:Y:S01]  /*00f0*/  LDG.E R5, desc[UR4][R4.64] ;  /* 0x0000000404057981 */ /* 0x000f22000c1e1900 */
[----:B---3--:R-:W-:-:S04]  /*0100*/  IMAD.WIDE R6, R9, 0x4, R6 ;  /* 0x0000000409067825 */ /* 0x008fc800078e0206 */
[----:B----4-:R-:W-:-:S05]  /*0110*/  FADD R9, R2, R5 ;  /* 0x0000000502097221 */ /* 0x010fca0000000000 */
[----:B------:R-:W-:Y:S01]  /*0120*/  STG.E desc[UR4][R6.64], R9 ;  /* 0x0000000906007986 */ /* 0x000fe2000c101904 */
[----:B------:R-:W-:Y:S05]  /*0130*/  EXIT ;  /* 0x000000000000794d */ /* 0x000fea0003800000 */
.L_x_0:
[----:B------:R-:W-:-:S00]  /*0140*/  BRA `(.L_x_0) ;  /* 0xfffffffc00fc7947 */ /* 0x000fc0000383ffff */
[----:B------:R-:W-:-:S00]  /*0150*/  NOP ;  /* 0x0000000000007918 */ /* 0x000fc00000000000 */
        /* <DEDUP_REMOVED lines=10> */
.L_x_1:


//--------------------- .nv.shared.reserved.0     --------------------------
	.section	.nv.shared.reserved.0,"aw",@nobits
	.weak		__nv_reservedSMEM_offset_0_alias
	.size		__nv_reservedSMEM_offset_0_alias, 0, 64
	.other		__nv_reservedSMEM_offset_0_alias,@"STO_CUDA_RESERVED_SHARED STV_DEFAULT"
__nv_reservedSMEM_offset_0_alias:
	.zero		0
	.zero		64


//--------------------- .nv.constant0._Z14vector_add_GPUPfS_S_i --------------------------
	.section	.nv.constant0._Z14vector_add_GPUPfS_S_i,"a",@progbits
	.sectionflags	@""
	.align	4
.nv.constant0._Z14vector_add_GPUPfS_S_i:
	.zero		924


//--------------------- SYMBOLS --------------------------

	.type		.nv.reservedSmem.offset0,@object
	.size		.nv.reservedSmem.offset0,0x4
